	.headerflags	@"EF_CUDA_TEXMODE_UNIFIED EF_CUDA_64BIT_ADDRESS EF_CUDA_SM86 EF_CUDA_VIRTUAL_SM(EF_CUDA_SM86)"
	.elftype	@"ET_EXEC"


//--------------------- .nv.info                  --------------------------
	.section	.nv.info,"",@"SHT_CUDA_INFO"
	.align	4


	//----- nvinfo : EIATTR_REGCOUNT
	.align		4
        /*0000*/ 	.byte	0x04, 0x2f
        /*0002*/ 	.short	(.L_1 - .L_0)
	.align		4
.L_0:
        /*0004*/ 	.word	index@(triton_mm)
        /*0008*/ 	.word	0x00000026


	//----- nvinfo : EIATTR_MIN_STACK_SIZE
	.align		4
.L_1:
        /*000c*/ 	.byte	0x04, 0x12
        /*000e*/ 	.short	(.L_3 - .L_2)
	.align		4
.L_2:
        /*0010*/ 	.word	index@(triton_mm)
        /*0014*/ 	.word	0x00000000


	//----- nvinfo : EIATTR_FRAME_SIZE
	.align		4
.L_3:
        /*0018*/ 	.byte	0x04, 0x11
        /*001a*/ 	.short	(.L_5 - .L_4)
	.align		4
.L_4:
        /*001c*/ 	.word	index@(triton_mm)
        /*0020*/ 	.word	0x00000000


	//----- nvinfo : EIATTR_MIN_STACK_SIZE
	.align		4
.L_5:
        /*0024*/ 	.byte	0x04, 0x12
        /*0026*/ 	.short	(.L_7 - .L_6)
	.align		4
.L_6:
        /*0028*/ 	.word	index@(triton_mm)
        /*002c*/ 	.word	0x00000000
.L_7:


//--------------------- .nv.info.triton_mm        --------------------------
	.section	.nv.info.triton_mm,"",@"SHT_CUDA_INFO"
	.sectionflags	@""
	.align	4


	//----- nvinfo : EIATTR_CUDA_API_VERSION
	.align		4
        /*0000*/ 	.byte	0x04, 0x37
        /*0002*/ 	.short	(.L_9 - .L_8)
.L_8:
        /*0004*/ 	.word	0x0000007c


	//----- nvinfo : EIATTR_SW2861232_WAR
	.align		4
.L_9:
        /*0008*/ 	.byte	0x01, 0x35
	.zero		2


	//----- nvinfo : EIATTR_PARAM_CBANK
	.align		4
        /*000c*/ 	.byte	0x04, 0x0a
        /*000e*/ 	.short	(.L_11 - .L_10)
	.align		4
.L_10:
        /*0010*/ 	.word	index@(.nv.constant0.triton_mm)
        /*0014*/ 	.short	0x0160
        /*0016*/ 	.short	0x0020


	//----- nvinfo : EIATTR_CBANK_PARAM_SIZE
	.align		4
.L_11:
        /*0018*/ 	.byte	0x03, 0x19
        /*001a*/ 	.short	0x0020


	//----- nvinfo : EIATTR_KPARAM_INFO
	.align		4
        /*001c*/ 	.byte	0x04, 0x17
        /*001e*/ 	.short	(.L_13 - .L_12)
.L_12:
        /*0020*/ 	.word	0x00000000
        /*0024*/ 	.short	0x0003
        /*0026*/ 	.short	0x0018
        /*0028*/ 	.byte	0x00, 0xf4, 0x21, 0x00


	//----- nvinfo : EIATTR_KPARAM_INFO
	.align		4
.L_13:
        /*002c*/ 	.byte	0x04, 0x17
        /*002e*/ 	.short	(.L_15 - .L_14)
.L_14:
        /*0030*/ 	.word	0x00000000
        /*0034*/ 	.short	0x0002
        /*0036*/ 	.short	0x0010
        /*0038*/ 	.byte	0x00, 0xf4, 0x21, 0x00


	//----- nvinfo : EIATTR_KPARAM_INFO
	.align		4
.L_15:
        /*003c*/ 	.byte	0x04, 0x17
        /*003e*/ 	.short	(.L_17 - .L_16)
.L_16:
        /*0040*/ 	.word	0x00000000
        /*0044*/ 	.short	0x0001
        /*0046*/ 	.short	0x0008
        /*0048*/ 	.byte	0x00, 0xf4, 0x21, 0x00


	//----- nvinfo : EIATTR_KPARAM_INFO
	.align		4
.L_17:
        /*004c*/ 	.byte	0x04, 0x17
        /*004e*/ 	.short	(.L_19 - .L_18)
.L_18:
        /*0050*/ 	.word	0x00000000
        /*0054*/ 	.short	0x0000
        /*0056*/ 	.short	0x0000
        /*0058*/ 	.byte	0x00, 0xf4, 0x21, 0x00


	//----- nvinfo : EIATTR_MAXREG_COUNT
	.align		4
.L_19:
        /*005c*/ 	.byte	0x03, 0x1b
        /*005e*/ 	.short	0x00ff


	//----- nvinfo : EIATTR_EXIT_INSTR_OFFSETS
	.align		4
        /*0060*/ 	.byte	0x04, 0x1c
        /*0062*/ 	.short	(.L_21 - .L_20)


	//   ....[0]....
.L_20:
        /*0064*/ 	.word	0x00006440


	//   ....[1]....
        /*0068*/ 	.word	0x00006490


	//----- nvinfo : EIATTR_REQNTID
	.align		4
.L_21:
        /*006c*/ 	.byte	0x04, 0x10
        /*006e*/ 	.short	(.L_23 - .L_22)
.L_22:
        /*0070*/ 	.word	0x00000100
        /*0074*/ 	.word	0x00000001
        /*0078*/ 	.word	0x00000001
.L_23:


//--------------------- .nv.callgraph             --------------------------
	.section	.nv.callgraph,"",@"SHT_CUDA_CALLGRAPH"
	.align	4
	.sectionentsize	8
	.align		4
        /*0000*/ 	.word	0x00000000
	.align		4
        /*0004*/ 	.word	0xffffffff
	.align		4
        /*0008*/ 	.word	0x00000000
	.align		4
        /*000c*/ 	.word	0xfffffffe
	.align		4
        /*0010*/ 	.word	0x00000000
	.align		4
        /*0014*/ 	.word	0xfffffffd
	.align		4
        /*0018*/ 	.word	0x00000000
	.align		4
        /*001c*/ 	.word	0xfffffffc


//--------------------- .nv.rel.action            --------------------------
	.section	.nv.rel.action,"",@"SHT_CUDA_RELOCINFO"
	.align	8
	.sectionentsize	8
        /*0000*/ 	.byte	0x73, 0x00, 0x00, 0x00, 0x00, 0x00, 0x00, 0x00, 0x00, 0x00, 0x00, 0x11, 0x25, 0x00, 0x05, 0x36


//--------------------- .nv.constant0.triton_mm   --------------------------
	.section	.nv.constant0.triton_mm,"a",@progbits
	.sectionflags	@""
	.align	4
.nv.constant0.triton_mm:
	.zero		384


//--------------------- .text.triton_mm           --------------------------
	.section	.text.triton_mm,"ax",@progbits
	.sectionflags	@"SHF_BARRIERS=1"
	.sectioninfo	@"SHI_REGISTERS=38"
	.align	128
        .global         triton_mm
        .type           triton_mm,@function
        .size           triton_mm,(.L_x_1 - triton_mm)
        .other          triton_mm,@"STO_CUDA_ENTRY STV_DEFAULT"
triton_mm:
.text.triton_mm:
[----:B------:R-:W-:Y:S02]  /*0000*/  IMAD.MOV.U32 R1, RZ, RZ, c[0x0][0x28] ;  /* 0x00000a00ff017624 */ /* 0x000fe400078e00ff */
[----:B------:R-:W1:Y:S01]  /*0010*/  S2R R9, SR_CTAID.X ;  /* 0x0000000000097919 */ /* 0x000e620000002500 */
[----:B------:R-:W-:Y:S01]  /*0020*/  IMAD.MOV.U32 R5, RZ, RZ, -0x8 ;  /* 0xfffffff8ff057424 */ /* 0x000fe200078e00ff */
[----:B------:R-:W-:Y:S01]  /*0030*/  ULDC.64 UR4, c[0x0][0x118] ;  /* 0x0000460000047ab9 */ /* 0x000fe20000000a00 */
[----:B-1----:R-:W-:Y:S01]  /*0040*/  IMAD.HI R0, R9, 0x2aaaaaab, RZ ;  /* 0x2aaaaaab09007827 */ /* 0x002fe200078e02ff */
[----:B------:R-:W-:-:S04]  /*0050*/  IABS R8, R9 ;  /* 0x0000000900087213 */ /* 0x000fc80000000000 */
[----:B------:R-:W-:-:S04]  /*0060*/  SHF.R.U32.HI R3, RZ, 0x1f, R0 ;  /* 0x0000001fff037819 */ /* 0x000fc80000011600 */
[----:B------:R-:W-:-:S05]  /*0070*/  LEA.HI.SX32 R0, R0, R3, 0x17 ;  /* 0x0000000300007211 */ /* 0x000fca00078fbaff */
[C---:B------:R-:W-:Y:S02]  /*0080*/  IMAD R2, R0.reuse, R5, 0x39 ;  /* 0x0000003900027424 */ /* 0x040fe400078e0205 */
[----:B------:R-:W-:-:S03]  /*0090*/  IMAD R7, R0, -0xc00, R9 ;  /* 0xfffff40000077824 */ /* 0x000fc600078e0209 */
[----:B------:R-:W-:-:S04]  /*00a0*/  IMNMX R4, R2, 0x8, PT ;  /* 0x0000000802047817 */ /* 0x000fc80003800200 */
[-C--:B------:R-:W-:Y:S02]  /*00b0*/  IABS R11, R4.reuse ;  /* 0x00000004000b7213 */ /* 0x080fe40000000000 */
[----:B------:R-:W-:Y:S02]  /*00c0*/  IABS R10, R4 ;  /* 0x00000004000a7213 */ /* 0x000fe40000000000 */
[----:B------:R-:W1:Y:S08]  /*00d0*/  I2F.RP R5, R11 ;  /* 0x0000000b00057306 */ /* 0x000e700000209400 */
[----:B-1----:R-:W1:Y:S02]  /*00e0*/  MUFU.RCP R5, R5 ;  /* 0x0000000500057308 */ /* 0x002e640000001000 */
[----:B-1----:R-:W-:-:S06]  /*00f0*/  IADD3 R2, R5, 0xffffffe, RZ ;  /* 0x0ffffffe05027810 */ /* 0x002fcc0007ffe0ff */
[----:B------:R1:W2:Y:S02]  /*0100*/  F2I.FTZ.U32.TRUNC.NTZ R3, R2 ;  /* 0x0000000200037305 */ /* 0x0002a4000021f000 */
[----:B-1----:R-:W-:Y:S02]  /*0110*/  IMAD.MOV.U32 R2, RZ, RZ, RZ ;  /* 0x000000ffff027224 */ /* 0x002fe400078e00ff */
[----:B--2---:R-:W-:-:S04]  /*0120*/  IMAD.MOV R6, RZ, RZ, -R3 ;  /* 0x000000ffff067224 */ /* 0x004fc800078e0a03 */
[----:B------:R-:W-:Y:S02]  /*0130*/  IMAD R13, R6, R11, RZ ;  /* 0x0000000b060d7224 */ /* 0x000fe400078e02ff */
[----:B------:R-:W-:Y:S01]  /*0140*/  IMAD.MOV.U32 R6, RZ, RZ, R8 ;  /* 0x000000ffff067224 */ /* 0x000fe200078e0008 */
[----:B------:R-:W-:Y:S01]  /*0150*/  IABS R8, R7 ;  /* 0x0000000700087213 */ /* 0x000fe20000000000 */
[----:B------:R-:W-:Y:S01]  /*0160*/  IMAD.HI.U32 R3, R3, R13, R2 ;  /* 0x0000000d03037227 */ /* 0x000fe200078e0002 */
[----:B------:R-:W-:-:S03]  /*0170*/  LOP3.LUT R7, R7, R4, RZ, 0x3c, !PT ;  /* 0x0000000407077212 */ /* 0x000fc600078e3cff */
[----:B------:R-:W-:Y:S01]  /*0180*/  IMAD.MOV R13, RZ, RZ, -R10 ;  /* 0x000000ffff0d7224 */ /* 0x000fe200078e0a0a */
[----:B------:R-:W-:Y:S01]  /*0190*/  ISETP.GE.AND P2, PT, R7, RZ, PT ;  /* 0x000000ff0700720c */ /* 0x000fe20003f46270 */
[----:B------:R-:W-:-:S04]  /*01a0*/  IMAD.HI.U32 R5, R3, R8, RZ ;  /* 0x0000000803057227 */ /* 0x000fc800078e00ff */
[----:B------:R-:W-:-:S04]  /*01b0*/  IMAD.HI.U32 R2, R3, R6, RZ ;  /* 0x0000000603027227 */ /* 0x000fc800078e00ff */
[-C--:B------:R-:W-:Y:S02]  /*01c0*/  IMAD R3, R5, R13.reuse, R8 ;  /* 0x0000000d05037224 */ /* 0x080fe400078e0208 */
[----:B------:R-:W-:Y:S01]  /*01d0*/  IMAD R2, R2, R13, R6 ;  /* 0x0000000d02027224 */ /* 0x000fe200078e0206 */
[----:B------:R-:W1:Y:S02]  /*01e0*/  S2R R8, SR_TID.X ;  /* 0x0000000000087919 */ /* 0x000e640000002100 */
[C---:B------:R-:W-:Y:S02]  /*01f0*/  ISETP.GT.U32.AND P0, PT, R11.reuse, R3, PT ;  /* 0x000000030b00720c */ /* 0x040fe40003f04070 */
[----:B------:R-:W-:-:S11]  /*0200*/  ISETP.GT.U32.AND P1, PT, R11, R2, PT ;  /* 0x000000020b00720c */ /* 0x000fd60003f24070 */
[--C-:B------:R-:W-:Y:S01]  /*0210*/  @!P0 IMAD.IADD R3, R3, 0x1, -R11.reuse ;  /* 0x0000000103038824 */ /* 0x100fe200078e0a0b */
[----:B------:R-:W-:Y:S01]  /*0220*/  @!P0 IADD3 R5, R5, 0x1, RZ ;  /* 0x0000000105058810 */ /* 0x000fe20007ffe0ff */
[----:B------:R-:W-:Y:S01]  /*0230*/  @!P1 IMAD.IADD R2, R2, 0x1, -R11 ;  /* 0x0000000102029824 */ /* 0x000fe200078e0a0b */
[----:B------:R-:W-:Y:S02]  /*0240*/  ISETP.GE.AND P1, PT, R9, RZ, PT ;  /* 0x000000ff0900720c */ /* 0x000fe40003f26270 */
[----:B------:R-:W-:Y:S02]  /*0250*/  ISETP.GE.U32.AND P3, PT, R3, R11, PT ;  /* 0x0000000b0300720c */ /* 0x000fe40003f66070 */
[----:B------:R-:W-:Y:S02]  /*0260*/  ISETP.GT.U32.AND P4, PT, R11, R2, PT ;  /* 0x000000020b00720c */ /* 0x000fe40003f84070 */
[----:B------:R-:W-:Y:S01]  /*0270*/  ISETP.NE.AND P0, PT, R4, RZ, PT ;  /* 0x000000ff0400720c */ /* 0x000fe20003f05270 */
[C---:B-1----:R-:W-:Y:S01]  /*0280*/  IMAD.SHL.U32 R20, R8.reuse, 0x8, RZ ;  /* 0x0000000808147824 */ /* 0x042fe200078e00ff */
[----:B------:R-:W-:Y:S01]  /*0290*/  LOP3.LUT R3, RZ, R4, RZ, 0x33, !PT ;  /* 0x00000004ff037212 */ /* 0x000fe200078e33ff */
[C---:B------:R-:W-:Y:S01]  /*02a0*/  IMAD.SHL.U32 R23, R8.reuse, 0x2, RZ ;  /* 0x0000000208177824 */ /* 0x040fe200078e00ff */
[----:B------:R-:W-:-:S02]  /*02b0*/  LOP3.LUT R6, R8, 0x80, RZ, 0xc0, !PT ;  /* 0x0000008008067812 */ /* 0x000fc400078ec0ff */
[----:B------:R-:W-:Y:S02]  /*02c0*/  SHF.R.U32.HI R9, RZ, 0x2, R8 ;  /* 0x00000002ff097819 */ /* 0x000fe40000011608 */
[----:B------:R-:W-:Y:S02]  /*02d0*/  SHF.R.U32.HI R10, RZ, 0x2, R6 ;  /* 0x00000002ff0a7819 */ /* 0x000fe40000011606 */
[----:B------:R-:W-:Y:S01]  /*02e0*/  @P3 IADD3 R5, R5, 0x1, RZ ;  /* 0x0000000105053810 */ /* 0x000fe20007ffe0ff */
[----:B------:R-:W-:Y:S01]  /*02f0*/  @!P4 IMAD.IADD R2, R2, 0x1, -R11 ;  /* 0x000000010202c824 */ /* 0x000fe200078e0a0b */
[----:B------:R-:W-:Y:S02]  /*0300*/  LOP3.LUT R11, R8, 0x20, RZ, 0xc0, !PT ;  /* 0x00000020080b7812 */ /* 0x000fe400078ec0ff */
[----:B------:R-:W-:Y:S01]  /*0310*/  SHF.R.U32.HI R12, RZ, 0x3, R8 ;  /* 0x00000003ff0c7819 */ /* 0x000fe20000011608 */
[----:B------:R-:W-:Y:S01]  /*0320*/  IMAD.MOV.U32 R4, RZ, RZ, R5 ;  /* 0x000000ffff047224 */ /* 0x000fe200078e0005 */
[--C-:B------:R-:W-:Y:S01]  /*0330*/  SHF.R.U32.HI R7, RZ, 0x2, R11.reuse ;  /* 0x00000002ff077819 */ /* 0x100fe2000001160b */
[----:B------:R-:W-:Y:S01]  /*0340*/  @!P1 IMAD.MOV R2, RZ, RZ, -R2 ;  /* 0x000000ffff029224 */ /* 0x000fe200078e0a02 */
[----:B------:R-:W-:Y:S01]  /*0350*/  SHF.R.U32.HI R11, RZ, 0x1, R11 ;  /* 0x00000001ff0b7819 */ /* 0x000fe2000001160b */
[----:B------:R-:W-:-:S03]  /*0360*/  @!P2 IMAD.MOV R4, RZ, RZ, -R4 ;  /* 0x000000ffff04a224 */ /* 0x000fc600078e0a04 */
[C---:B------:R-:W-:Y:S02]  /*0370*/  SEL R5, R3.reuse, R2, !P0 ;  /* 0x0000000203057207 */ /* 0x040fe40004000000 */
[----:B------:R-:W-:Y:S01]  /*0380*/  SEL R3, R3, R4, !P0 ;  /* 0x0000000403037207 */ /* 0x000fe20004000000 */
[----:B------:R-:W-:Y:S01]  /*0390*/  IMAD.MOV.U32 R4, RZ, RZ, RZ ;  /* 0x000000ffff047224 */ /* 0x000fe200078e00ff */
[----:B------:R-:W-:Y:S01]  /*03a0*/  LOP3.LUT R2, R10, 0x17, R9, 0xf8, !PT ;  /* 0x000000170a027812 */ /* 0x000fe200078ef809 */
[----:B------:R-:W-:Y:S01]  /*03b0*/  IMAD R5, R0, 0x8, R5 ;  /* 0x0000000800057824 */ /* 0x000fe200078e0205 */
[----:B------:R-:W-:Y:S01]  /*03c0*/  SGXT.U32 R0, R12, 0x5 ;  /* 0x000000050c00781a */ /* 0x000fe20000000000 */
[----:B------:R-:W-:Y:S01]  /*03d0*/  IMAD.SHL.U32 R3, R3, 0x20, RZ ;  /* 0x0000002003037824 */ /* 0x000fe200078e00ff */
[----:B------:R-:W-:Y:S01]  /*03e0*/  LOP3.LUT R12, R2, R7, RZ, 0xfc, !PT ;  /* 0x00000007020c7212 */ /* 0x000fe200078efcff */
[----:B------:R-:W-:-:S03]  /*03f0*/  IMAD.SHL.U32 R21, R5, 0x40, RZ ;  /* 0x0000004005157824 */ /* 0x000fc600078e00ff */
[----:B------:R-:W-:Y:S02]  /*0400*/  LOP3.LUT R13, R3, R0, RZ, 0xfc, !PT ;  /* 0x00000000030d7212 */ /* 0x000fe400078efcff */
[----:B------:R-:W-:-:S03]  /*0410*/  LOP3.LUT R5, R21, R12, RZ, 0xfc, !PT ;  /* 0x0000000c15057212 */ /* 0x000fc600078efcff */
[----:B------:R-:W-:-:S04]  /*0420*/  IMAD.HI R2, R13, 0x2aaaaaab, RZ ;  /* 0x2aaaaaab0d027827 */ /* 0x000fc800078e02ff */
[----:B------:R-:W-:Y:S01]  /*0430*/  IMAD.HI R4, R5, -0x6e5d4c3b, R4 ;  /* 0x91a2b3c505047827 */ /* 0x000fe200078e0204 */
[----:B------:R-:W-:-:S04]  /*0440*/  SHF.R.U32.HI R17, RZ, 0x1f, R2 ;  /* 0x0000001fff117819 */ /* 0x000fc80000011602 */
[----:B------:R-:W-:Y:S02]  /*0450*/  SHF.R.U32.HI R15, RZ, 0x1f, R4 ;  /* 0x0000001fff0f7819 */ /* 0x000fe40000011604 */
[----:B------:R-:W-:Y:S01]  /*0460*/  LEA.HI R14, R2, R17, RZ, 0x15 ;  /* 0x00000011020e7211 */ /* 0x000fe200078fa8ff */
[----:B------:R-:W-:Y:S01]  /*0470*/  IMAD.SHL.U32 R2, R8, 0x4, RZ ;  /* 0x0000000408027824 */ /* 0x000fe200078e00ff */
[----:B------:R-:W-:-:S03]  /*0480*/  LEA.HI.SX32 R15, R4, R15, 0x15 ;  /* 0x0000000f040f7211 */ /* 0x000fc600078faaff */
[----:B------:R-:W-:Y:S01]  /*0490*/  IMAD R13, R14, -0x3000, R13 ;  /* 0xffffd0000e0d7824 */ /* 0x000fe200078e020d */
[----:B------:R-:W-:Y:S01]  /*04a0*/  LOP3.LUT R14, R20, 0x18, RZ, 0xc0, !PT ;  /* 0x00000018140e7812 */ /* 0x000fe200078ec0ff */
[----:B------:R-:W-:Y:S01]  /*04b0*/  IMAD R15, R15, -0xe10, R5 ;  /* 0xfffff1f00f0f7824 */ /* 0x000fe200078e0205 */
[----:B------:R-:W-:Y:S02]  /*04c0*/  LOP3.LUT R4, R2, 0x1c, RZ, 0xc0, !PT ;  /* 0x0000001c02047812 */ /* 0x000fe400078ec0ff */
[----:B------:R-:W-:Y:S01]  /*04d0*/  LOP3.LUT R5, R14, 0x10, R8, 0x78, !PT ;  /* 0x000000100e057812 */ /* 0x000fe200078e7808 */
[----:B------:R-:W-:Y:S01]  /*04e0*/  IMAD R15, R15, 0xc00, R14 ;  /* 0x00000c000f0f7824 */ /* 0x000fe200078e020e */
[----:B------:R-:W-:Y:S01]  /*04f0*/  LOP3.LUT R11, R11, 0x1c, R2, 0x78, !PT ;  /* 0x0000001c0b0b7812 */ /* 0x000fe200078e7802 */
[----:B------:R-:W-:Y:S01]  /*0500*/  IMAD R4, R13, 0xc00, R4 ;  /* 0x00000c000d047824 */ /* 0x000fe200078e0204 */
[----:B------:R-:W-:Y:S01]  /*0510*/  LOP3.LUT R28, R2, 0x10, R8, 0x48, !PT ;  /* 0x00000010021c7812 */ /* 0x000fe200078e4808 */
[----:B------:R-:W-:Y:S01]  /*0520*/  IMAD R5, R12, 0x20, R5 ;  /* 0x000000200c057824 */ /* 0x000fe200078e0205 */
[----:B------:R-:W-:-:S02]  /*0530*/  IADD3 R32, P0, R15, c[0x0][0x160], RZ ;  /* 0x000058000f207a10 */ /* 0x000fc40007f1e0ff */
[C---:B------:R-:W-:Y:S02]  /*0540*/  IADD3 R30, P1, R4.reuse, c[0x0][0x168], RZ ;  /* 0x00005a00041e7a10 */ /* 0x040fe40007f3e0ff */
[----:B------:R-:W-:Y:S02]  /*0550*/  LEA.HI.X.SX32 R33, R15, c[0x0][0x164], 0x1, P0 ;  /* 0x000059000f217a11 */ /* 0x000fe400000f0eff */
[----:B------:R-:W-:Y:S01]  /*0560*/  LEA.HI.X.SX32 R31, R4, c[0x0][0x16c], 0x1, P1 ;  /* 0x00005b00041f7a11 */ /* 0x000fe200008f0eff */
[----:B------:R-:W-:Y:S01]  /*0570*/  IMAD R4, R0, 0x20, R11 ;  /* 0x0000002000047824 */ /* 0x000fe200078e020b */
[----:B------:R-:W-:Y:S01]  /*0580*/  LOP3.LUT R12, R8, 0xf, RZ, 0xc0, !PT ;  /* 0x0000000f080c7812 */ /* 0x000fe200078ec0ff */
[----:B------:R1:W-:Y:S01]  /*0590*/  LDGSTS.E.64 [R5], [R32.64] ;  /* 0x0000000020057fae */ /* 0x0003e2000b921a44 */
[----:B------:R-:W-:Y:S02]  /*05a0*/  LOP3.LUT R22, R2, 0x10, R23, 0x48, !PT ;  /* 0x0000001002167812 */ /* 0x000fe400078e4817 */
[----:B------:R-:W-:Y:S01]  /*05b0*/  LOP3.LUT R9, R12, 0x10, R9, 0xf8, !PT ;  /* 0x000000100c097812 */ /* 0x000fe200078ef809 */
[----:B------:R-:W0:Y:S01]  /*05c0*/  LDGDEPBAR ;  /* 0x00000000000079af */ /* 0x000e220000000000 */
[----:B------:R-:W-:-:S02]  /*05d0*/  LOP3.LUT R11, R7, 0x7, R8, 0xf8, !PT ;  /* 0x00000007070b7812 */ /* 0x000fc400078ef808 */
[----:B------:R-:W-:Y:S01]  /*05e0*/  LOP3.LUT R9, R9, R10, RZ, 0xfc, !PT ;  /* 0x0000000a09097212 */ /* 0x000fe200078efcff */
[----:B------:R2:W-:Y:S01]  /*05f0*/  LDGSTS.E [R4+0x2000], [R30.64] ;  /* 0x020000001e047fae */ /* 0x0005e2000b921844 */
[----:B------:R-:W-:Y:S01]  /*0600*/  IADD3 R34, P1, R30, 0x1000, RZ ;  /* 0x000010001e227810 */ /* 0x000fe20007f3e0ff */
[----:B------:R-:W-:Y:S01]  /*0610*/  IMAD R22, R11, 0x20, R22 ;  /* 0x000000200b167824 */ /* 0x000fe200078e0216 */
[----:B------:R-:W-:Y:S01]  /*0620*/  LOP3.LUT R20, R20, 0x2e0, RZ, 0xc0, !PT ;  /* 0x000002e014147812 */ /* 0x000fe200078ec0ff */
[----:B------:R-:W0:Y:S01]  /*0630*/  LDGDEPBAR ;  /* 0x00000000000079af */ /* 0x000e220000000000 */
[----:B------:R-:W-:Y:S02]  /*0640*/  IMAD R28, R9, 0x20, R28 ;  /* 0x00000020091c7824 */ /* 0x000fe400078e021c */
[----:B------:R-:W-:Y:S01]  /*0650*/  IMAD.X R35, RZ, RZ, R31, P1 ;  /* 0x000000ffff237224 */ /* 0x000fe200008e061f */
[----:B------:R-:W-:Y:S01]  /*0660*/  BAR.SYNC.DEFER_BLOCKING 0x0 ;  /* 0x0000000000007b1d */ /* 0x000fe20000010000 */
[----:B------:R-:W-:-:S05]  /*0670*/  LOP3.LUT R23, R20, 0x6, R23, 0xf8, !PT ;  /* 0x0000000614177812 */ /* 0x000fca00078ef817 */
[----:B------:R-:W-:Y:S01]  /*0680*/  IMAD R6, R6, 0x8, R23 ;  /* 0x0000000806067824 */ /* 0x000fe200078e0217 */
[----:B------:R-:W-:Y:S01]  /*0690*/  @!PT LDS RZ, [RZ] ;  /* 0x00000000fffff984 */ /* 0x000fe20000000800 */
[----:B------:R-:W-:Y:S01]  /*06a0*/  @!PT LDS RZ, [RZ] ;  /* 0x00000000fffff984 */ /* 0x000fe20000000800 */
[----:B------:R-:W-:Y:S01]  /*06b0*/  @!PT LDS RZ, [RZ] ;  /* 0x00000000fffff984 */ /* 0x000fe20000000800 */
[----:B------:R1:W-:Y:S04]  /*06c0*/  LDGSTS.E.64 [R5+0x800], [R32.64+0x20] ;  /* 0x0080002020057fae */ /* 0x0003e8000b921a44 */
[----:B------:R-:W0:Y:S04]  /*06d0*/  LDGDEPBAR ;  /* 0x00000000000079af */ /* 0x000e280000000000 */
[----:B------:R2:W-:Y:S04]  /*06e0*/  LDGSTS.E [R4+0x2400], [R30.64+0x20] ;  /* 0x024000201e047fae */ /* 0x0005e8000b921844 */
[----:B------:R-:W0:Y:S04]  /*06f0*/  LDGDEPBAR ;  /* 0x00000000000079af */ /* 0x000e280000000000 */
[----:B------:R-:W-:Y:S06]  /*0700*/  BAR.SYNC.DEFER_BLOCKING 0x0 ;  /* 0x0000000000007b1d */ /* 0x000fec0000010000 */
        /* <DEDUP_REMOVED lines=14> */
[----:B------:R-:W0:Y:S01]  /*07f0*/  LDGDEPBAR ;  /* 0x00000000000079af */ /* 0x000e220000000000 */
[----:B------:R-:W-:-:S04]  /*0800*/  DEPBAR.LE SB0, 0x6 ;  /* 0x000081800000791a */ /* 0x000fc80000000000 */
[----:B------:R-:W-:Y:S06]  /*0810*/  BAR.SYNC.DEFER_BLOCKING 0x0 ;  /* 0x0000000000007b1d */ /* 0x000fec0000010000 */
[----:B------:R-:W-:Y:S04]  /*0820*/  LDSM.16.M88.2 R16, [R22+0x2000] ;  /* 0x002000001610783b */ /* 0x000fe80000000100 */
[----:B------:R-:W3:Y:S04]  /*0830*/  LDSM.16.M88.4 R12, [R28] ;  /* 0x000000001c0c783b */ /* 0x000ee80000000200 */
[----:B------:R-:W4:Y:S04]  /*0840*/  LDSM.16.M88.2 R8, [R22+0x2200] ;  /* 0x002200001608783b */ /* 0x000f280000000100 */
[----:B------:R-:W-:Y:S06]  /*0850*/  BAR.SYNC.DEFER_BLOCKING 0x0 ;  /* 0x0000000000007b1d */ /* 0x000fec0000010000 */
[----:B------:R-:W-:Y:S01]  /*0860*/  @!PT LDS RZ, [RZ] ;  /* 0x00000000fffff984 */ /* 0x000fe20000000800 */
[----:B------:R-:W-:Y:S01]  /*0870*/  @!PT LDS RZ, [RZ] ;  /* 0x00000000fffff984 */ /* 0x000fe20000000800 */
[----:B------:R-:W-:Y:S01]  /*0880*/  @!PT LDS RZ, [RZ] ;  /* 0x00000000fffff984 */ /* 0x000fe20000000800 */
[----:B------:R1:W-:Y:S04]  /*0890*/  LDGSTS.E.64 [R5], [R32.64+0x80] ;  /* 0x0000008020057fae */ /* 0x0003e8000b921a44 */
[----:B------:R-:W0:Y:S04]  /*08a0*/  LDGDEPBAR ;  /* 0x00000000000079af */ /* 0x000e280000000000 */
[----:B------:R2:W-:Y:S01]  /*08b0*/  LDGSTS.E [R4+0x2000], [R30.64+0x80] ;  /* 0x020000801e047fae */ /* 0x0005e2000b921844 */
[C---:B---3--:R-:W-:Y:S03]  /*08c0*/  IMMA.16832.S8.S8.SAT R16, R12.reuse.ROW, R16.COL, RZ ;  /* 0x000000100c107237 */ /* 0x048fe60000445cff */
[----:B------:R-:W0:Y:S05]  /*08d0*/  LDGDEPBAR ;  /* 0x00000000000079af */ /* 0x000e2a0000000000 */
[----:B----4-:R-:W-:Y:S01]  /*08e0*/  IMMA.16832.S8.S8.SAT R12, R12.ROW, R8.COL, RZ ;  /* 0x000000080c0c7237 */ /* 0x010fe20000445cff */
[----:B------:R-:W-:-:S04]  /*08f0*/  DEPBAR.LE SB0, 0x6 ;  /* 0x000081800000791a */ /* 0x000fc80000000000 */
[----:B------:R-:W-:Y:S06]  /*0900*/  BAR.SYNC.DEFER_BLOCKING 0x0 ;  /* 0x0000000000007b1d */ /* 0x000fec0000010000 */
[----:B------:R-:W-:Y:S04]  /*0910*/  LDSM.16.M88.2 R24, [R22+0x2400] ;  /* 0x002400001618783b */ /* 0x000fe80000000100 */
[----:B------:R-:W3:Y:S02]  /*0920*/  LDSM.16.M88.4 R8, [R28+0x800] ;  /* 0x000800001c08783b */ /* 0x000ee40000000200 */
[C---:B---3--:R-:W-:Y:S02]  /*0930*/  IMMA.16832.S8.S8.SAT R16, R8.reuse.ROW, R24.COL, R16 ;  /* 0x0000001808107237 */ /* 0x048fe40000445c10 */
[----:B------:R-:W3:Y:S04]  /*0940*/  LDSM.16.M88.2 R24, [R22+0x2600] ;  /* 0x002600001618783b */ /* 0x000ee80000000100 */
        /* <DEDUP_REMOVED lines=8> */
[----:B---3--:R-:W-:Y:S01]  /*09d0*/  IMMA.16832.S8.S8.SAT R12, R8.ROW, R24.COL, R12 ;  /* 0x00000018080c7237 */ /* 0x008fe20000445c0c */
        /* <DEDUP_REMOVED lines=33> */
[----:B------:R-:W3:Y:S02]  /*0bf0*/  LDSM.16.M88.4 R8, [R28] ;  /* 0x000000001c08783b */ /* 0x000ee40000000200 */
[C---:B---3--:R-:W-:Y:S02]  /*0c00*/  IMMA.16832.S8.S8.SAT R16, R8.reuse.ROW, R24.COL, R16 ;  /* 0x0000001808107237 */ /* 0x048fe40000445c10 */
[----:B------:R-:W3:Y:S04]  /*0c10*/  LDSM.16.M88.2 R24, [R22+0x2200] ;  /* 0x002200001618783b */ /* 0x000ee80000000100 */
[----:B------:R-:W-:Y:S06]  /*0c20*/  BAR.SYNC.DEFER_BLOCKING 0x0 ;  /* 0x0000000000007b1d */ /* 0x000fec0000010000 */
[----:B------:R-:W-:Y:S01]  /*0c30*/  @!PT LDS RZ, [RZ] ;  /* 0x00000000fffff984 */ /* 0x000fe20000000800 */
[----:B------:R-:W-:Y:S01]  /*0c40*/  @!PT LDS RZ, [RZ] ;  /* 0x00000000fffff984 */ /* 0x000fe20000000800 */
[----:B------:R-:W-:Y:S01]  /*0c50*/  @!PT LDS RZ, [RZ] ;  /* 0x00000000fffff984 */ /* 0x000fe20000000800 */
[----:B------:R1:W-:Y:S04]  /*0c60*/  LDGSTS.E.64 [R5], [R32.64+0x100] ;  /* 0x0000010020057fae */ /* 0x0003e8000b921a44 */
        /* <DEDUP_REMOVED lines=829> */
[----:B-1----:R-:W-:-:S05]  /*4040*/  IADD3 R32, P0, R32, 0x1000, RZ ;  /* 0x0000100020207810 */ /* 0x002fca0007f1e0ff */
[----:B------:R-:W-:Y:S01]  /*4050*/  IMAD.X R33, RZ, RZ, R33, P0 ;  /* 0x000000ffff217224 */ /* 0x000fe200000e0621 */
[----:B------:R-:W-:-:S04]  /*4060*/  DEPBAR.LE SB0, 0x6 ;  /* 0x000081800000791a */ /* 0x000fc80000000000 */
[----:B------:R-:W-:Y:S06]  /*4070*/  BAR.SYNC.DEFER_BLOCKING 0x0 ;  /* 0x0000000000007b1d */ /* 0x000fec0000010000 */
[----:B------:R-:W-:Y:S04]  /*4080*/  LDSM.16.M88.2 R26, [R22+0x2000] ;  /* 0x00200000161a783b */ /* 0x000fe80000000100 */
[----:B------:R-:W1:Y:S04]  /*4090*/  LDSM.16.M88.4 R8, [R28] ;  /* 0x000000001c08783b */ /* 0x000e680000000200 */
[----:B------:R-:W3:Y:S04]  /*40a0*/  LDSM.16.M88.2 R24, [R22+0x2200] ;  /* 0x002200001618783b */ /* 0x000ee80000000100 */
[----:B------:R-:W-:Y:S06]  /*40b0*/  BAR.SYNC.DEFER_BLOCKING 0x0 ;  /* 0x0000000000007b1d */ /* 0x000fec0000010000 */
[----:B------:R-:W-:Y:S01]  /*40c0*/  @!PT LDS RZ, [RZ] ;  /* 0x00000000fffff984 */ /* 0x000fe20000000800 */
[----:B------:R-:W-:Y:S01]  /*40d0*/  @!PT LDS RZ, [RZ] ;  /* 0x00000000fffff984 */ /* 0x000fe20000000800 */
[----:B------:R-:W-:Y:S01]  /*40e0*/  @!PT LDS RZ, [RZ] ;  /* 0x00000000fffff984 */ /* 0x000fe20000000800 */
[----:B------:R4:W-:Y:S04]  /*40f0*/  LDGSTS.E.64 [R5], [R32.64+-0x800] ;  /* 0x0000080020057fae */ /* 0x0009e8000b921a44 */
[----:B------:R-:W0:Y:S04]  /*4100*/  LDGDEPBAR ;  /* 0x00000000000079af */ /* 0x000e280000000000 */
[----:B------:R2:W-:Y:S01]  /*4110*/  LDGSTS.E [R4+0x2000], [R34.64+-0x800] ;  /* 0x0200080022047fae */ /* 0x0005e2000b921844 */
[C---:B-1----:R-:W-:Y:S03]  /*4120*/  IMMA.16832.S8.S8.SAT R16, R8.reuse.ROW, R26.COL, R16 ;  /* 0x0000001a08107237 */ /* 0x042fe60000445c10 */
[----:B------:R-:W0:Y:S05]  /*4130*/  LDGDEPBAR ;  /* 0x00000000000079af */ /* 0x000e2a0000000000 */
[----:B---3--:R-:W-:Y:S01]  /*4140*/  IMMA.16832.S8.S8.SAT R12, R8.ROW, R24.COL, R12 ;  /* 0x00000018080c7237 */ /* 0x008fe20000445c0c */
[----:B------:R-:W-:-:S04]  /*4150*/  DEPBAR.LE SB0, 0x6 ;  /* 0x000081800000791a */ /* 0x000fc80000000000 */
[----:B------:R-:W-:Y:S06]  /*4160*/  BAR.SYNC.DEFER_BLOCKING 0x0 ;  /* 0x0000000000007b1d */ /* 0x000fec0000010000 */
[----:B------:R-:W-:Y:S04]  /*4170*/  LDSM.16.M88.2 R26, [R22+0x2400] ;  /* 0x00240000161a783b */ /* 0x000fe80000000100 */
[----:B------:R-:W1:Y:S04]  /*4180*/  LDSM.16.M88.4 R8, [R28+0x800] ;  /* 0x000800001c08783b */ /* 0x000e680000000200 */
[----:B------:R-:W3:Y:S04]  /*4190*/  LDSM.16.M88.2 R24, [R22+0x2600] ;  /* 0x002600001618783b */ /* 0x000ee80000000100 */
[----:B------:R-:W-:Y:S06]  /*41a0*/  BAR.SYNC.DEFER_BLOCKING 0x0 ;  /* 0x0000000000007b1d */ /* 0x000fec0000010000 */
[----:B------:R-:W-:Y:S01]  /*41b0*/  @!PT LDS RZ, [RZ] ;  /* 0x00000000fffff984 */ /* 0x000fe20000000800 */
[----:B------:R-:W-:Y:S01]  /*41c0*/  @!PT LDS RZ, [RZ] ;  /* 0x00000000fffff984 */ /* 0x000fe20000000800 */
[----:B------:R-:W-:Y:S01]  /*41d0*/  @!PT LDS RZ, [RZ] ;  /* 0x00000000fffff984 */ /* 0x000fe20000000800 */
[----:B------:R4:W-:Y:S04]  /*41e0*/  LDGSTS.E.64 [R5+0x800], [R32.64+-0x7e0] ;  /* 0x0080082020057fae */ /* 0x0009e8000b921a44 */
        /* <DEDUP_REMOVED lines=464> */
[----:B------:R4:W-:Y:S04]  /*5ef0*/  LDGSTS.E.64 [R5], [R32.64+-0x400], !PT ;  /* 0x00000c0020057fae */ /* 0x0009e8000f921a44 */
[----:B------:R-:W0:Y:S04]  /*5f00*/  LDGDEPBAR ;  /* 0x00000000000079af */ /* 0x000e280000000000 */
[----:B------:R2:W-:Y:S01]  /*5f10*/  LDGSTS.E [R4+0x2000], [R34.64+-0x400], !PT ;  /* 0x02000c0022047fae */ /* 0x0005e2000f921844 */
        /* <DEDUP_REMOVED lines=12> */
[----:B------:R4:W-:Y:S04]  /*5fe0*/  LDGSTS.E.64 [R5+0x800], [R32.64+-0x3e0], !PT ;  /* 0x00800c2020057fae */ /* 0x0009e8000f921a44 */
        /* <DEDUP_REMOVED lines=32> */
[----:B-1----:R-:W-:Y:S03]  /*61f0*/  IMMA.16832.S8.S8.SAT R16, R8.ROW, R26.COL, R16 ;  /* 0x0000001a08107237 */ /* 0x002fe60000445c10 */
[----:B------:R-:W0:Y:S01]  /*6200*/  LDGDEPBAR ;  /* 0x00000000000079af */ /* 0x000e220000000000 */
[----:B----4-:R-:W-:-:S04]  /*6210*/  SHF.R.U32.HI R5, RZ, 0x1, R2 ;  /* 0x00000001ff057819 */ /* 0x010fc80000011602 */
[----:B---3--:R-:W-:Y:S01]  /*6220*/  IMMA.16832.S8.S8.SAT R12, R8.ROW, R24.COL, R12 ;  /* 0x00000018080c7237 */ /* 0x008fe20000445c0c */
[----:B--2---:R-:W-:-:S06]  /*6230*/  LOP3.LUT R4, R5, 0x1f0, RZ, 0xc0, !PT ;  /* 0x000001f005047812 */ /* 0x004fcc00078ec0ff */
[----:B------:R-:W-:Y:S02]  /*6240*/  IADD3 R9, R6, 0x100, RZ ;  /* 0x0000010006097810 */ /* 0x000fe40007ffe0ff */
[--C-:B------:R-:W-:Y:S01]  /*6250*/  SHF.R.U32.HI R8, RZ, 0x1, R6.reuse ;  /* 0x00000001ff087819 */ /* 0x100fe20000011606 */
[----:B------:R-:W-:Y:S01]  /*6260*/  IMAD.IADD R6, R7, 0x1, R6 ;  /* 0x0000000107067824 */ /* 0x000fe200078e0206 */
[----:B------:R-:W-:Y:S02]  /*6270*/  SHF.R.U32.HI R9, RZ, 0x1, R9 ;  /* 0x00000001ff097819 */ /* 0x000fe40000011609 */
[----:B------:R-:W-:Y:S02]  /*6280*/  LOP3.LUT R7, R8, 0x3fc, RZ, 0xc0, !PT ;  /* 0x000003fc08077812 */ /* 0x000fe400078ec0ff */
[----:B------:R-:W-:-:S03]  /*6290*/  LOP3.LUT R9, R9, 0x3f0, RZ, 0xc0, !PT ;  /* 0x000003f009097812 */ /* 0x000fc600078ec0ff */
[----:B------:R-:W-:Y:S01]  /*62a0*/  IMAD R8, R6, 0x4, R7 ;  /* 0x0000000406087824 */ /* 0x000fe200078e0207 */
[----:B------:R-:W-:-:S04]  /*62b0*/  DEPBAR.LE SB0, 0x0 ;  /* 0x000080000000791a */ /* 0x000fc80000000000 */
[----:B------:R-:W-:Y:S01]  /*62c0*/  BAR.SYNC.DEFER_BLOCKING 0x0 ;  /* 0x0000000000007b1d */ /* 0x000fe20000010000 */
[----:B------:R-:W-:Y:S01]  /*62d0*/  IMAD R10, R6, 0x4, R9 ;  /* 0x00000004060a7824 */ /* 0x000fe200078e0209 */
[----:B------:R-:W-:Y:S02]  /*62e0*/  LOP3.LUT R9, R2, 0x3fc, RZ, 0xc0, !PT ;  /* 0x000003fc02097812 */ /* 0x000fe400078ec0ff */
[----:B------:R-:W-:Y:S02]  /*62f0*/  LOP3.LUT R2, R3, 0x1c, R2, 0xf8, !PT ;  /* 0x0000001c03027812 */ /* 0x000fe400078ef802 */
[----:B------:R-:W-:Y:S01]  /*6300*/  LOP3.LUT R3, R21, R0, RZ, 0xfc, !PT ;  /* 0x0000000015037212 */ /* 0x000fe200078efcff */
[----:B------:R-:W-:Y:S01]  /*6310*/  IMAD R4, R9, 0x4, R4 ;  /* 0x0000000409047824 */ /* 0x000fe200078e0204 */
[----:B------:R-:W-:Y:S02]  /*6320*/  ISETP.GE.AND P0, PT, R2, 0x3000, PT ;  /* 0x000030000200780c */ /* 0x000fe40003f06270 */
[----:B------:R-:W-:-:S02]  /*6330*/  LOP3.LUT R0, R21, 0x20, R0, 0xfe, !PT ;  /* 0x0000002015007812 */ /* 0x000fc400078efe00 */
[----:B------:R-:W-:Y:S02]  /*6340*/  ISETP.LT.AND P1, PT, R3, 0xe10, !P0 ;  /* 0x00000e100300780c */ /* 0x000fe40004721270 */
[----:B------:R-:W-:Y:S02]  /*6350*/  ISETP.LT.AND P0, PT, R0, 0xe10, !P0 ;  /* 0x00000e100000780c */ /* 0x000fe40004701270 */
[----:B------:R-:W-:-:S04]  /*6360*/  LOP3.LUT R11, R9, 0x400, RZ, 0xfc, !PT ;  /* 0x00000400090b7812 */ /* 0x000fc800078efcff */
[----:B------:R-:W-:Y:S01]  /*6370*/  SHF.R.U32.HI R11, RZ, 0x1, R11 ;  /* 0x00000001ff0b7819 */ /* 0x000fe2000001160b */
[----:B------:R1:W-:Y:S03]  /*6380*/  STS.64 [R8], R16 ;  /* 0x0000001008007388 */ /* 0x0003e60000000a00 */
[----:B------:R-:W-:Y:S01]  /*6390*/  LOP3.LUT R0, R11, 0x3f0, RZ, 0xc0, !PT ;  /* 0x000003f00b007812 */ /* 0x000fe200078ec0ff */
[----:B------:R-:W-:Y:S04]  /*63a0*/  STS.64 [R10+0x400], R18 ;  /* 0x000400120a007388 */ /* 0x000fe80000000a00 */
[----:B------:R-:W-:Y:S01]  /*63b0*/  IMAD R0, R9, 0x4, R0 ;  /* 0x0000000409007824 */ /* 0x000fe200078e0200 */
[----:B------:R2:W-:Y:S04]  /*63c0*/  STS.64 [R8+0x40], R12 ;  /* 0x0000400c08007388 */ /* 0x0005e80000000a00 */
[----:B------:R-:W-:Y:S01]  /*63d0*/  STS.64 [R10+0x440], R14 ;  /* 0x0004400e0a007388 */ /* 0x000fe20000000a00 */
[----:B-1----:R-:W-:-:S03]  /*63e0*/  IMAD.MOV.U32 R17, RZ, RZ, 0x4 ;  /* 0x00000004ff117424 */ /* 0x002fc600078e00ff */
[----:B------:R-:W-:Y:S01]  /*63f0*/  BAR.SYNC.DEFER_BLOCKING 0x0 ;  /* 0x0000000000007b1d */ /* 0x000fe20000010000 */
[----:B--2---:R-:W-:-:S04]  /*6400*/  IMAD R8, R3, 0x3000, R2 ;  /* 0x0000300003087824 */ /* 0x004fc800078e0202 */
[----:B------:R-:W-:Y:S01]  /*6410*/  IMAD.WIDE R2, R8, R17, c[0x0][0x170] ;  /* 0x00005c0008027625 */ /* 0x000fe200078e0211 */
[----:B------:R-:W1:Y:S04]  /*6420*/  LDS.128 R4, [R4] ;  /* 0x0000000004047984 */ /* 0x000e680000000c00 */
[----:B-1----:R1:W-:Y:S01]  /*6430*/  @P1 STG.E.128 [R2.64], R4 ;  /* 0x0000000402001986 */ /* 0x0023e2000c101d04 */
[----:B------:R-:W-:Y:S05]  /*6440*/  @!P0 EXIT ;  /* 0x000000000000894d */ /* 0x000fea0003800000 */
[----:B-1----:R-:W1:Y:S01]  /*6450*/  LDS.128 R4, [R0+0x1000] ;  /* 0x0010000000047984 */ /* 0x002e620000000c00 */
[----:B------:R-:W-:-:S05]  /*6460*/  IADD3 R2, R8, 0x60000, RZ ;  /* 0x0006000008027810 */ /* 0x000fca0007ffe0ff */
[----:B------:R-:W-:-:S05]  /*6470*/  IMAD.WIDE R2, R2, R17, c[0x0][0x170] ;  /* 0x00005c0002027625 */ /* 0x000fca00078e0211 */
[----:B-1----:R-:W-:Y:S01]  /*6480*/  STG.E.128 [R2.64], R4 ;  /* 0x0000000402007986 */ /* 0x002fe2000c101d04 */
[----:B------:R-:W-:Y:S05]  /*6490*/  EXIT ;  /* 0x000000000000794d */ /* 0x000fea0003800000 */
.L_x_0:
[----:B------:R-:W-:-:S00]  /*64a0*/  BRA `(.L_x_0) ;  /* 0xfffffff000007947 */ /* 0x000fc0000383ffff */
[----:B------:R-:W-:-:S00]  /*64b0*/  NOP ;  /* 0x0000000000007918 */ /* 0x000fc00000000000 */
        /* <DEDUP_REMOVED lines=12> */
.L_x_1:


//--------------------- .nv.shared.triton_mm      --------------------------
	.section	.nv.shared.triton_mm,"aw",@nobits
	.sectionflags	@""
	.align	16
